//
// Generated by NVIDIA NVVM Compiler
//
// Compiler Build ID: CL-36424714
// Cuda compilation tools, release 13.0, V13.0.88
// Based on NVVM 20.0.0
//

.version 9.0
.target sm_100
.address_size 64

	// .globl	_Z8rgbtoluvP6float4Pjj

.visible .entry _Z8rgbtoluvP6float4Pjj(
	.param .u64 .ptr .align 1 _Z8rgbtoluvP6float4Pjj_param_0,
	.param .u64 .ptr .align 1 _Z8rgbtoluvP6float4Pjj_param_1,
	.param .u32 _Z8rgbtoluvP6float4Pjj_param_2
)
{
	.reg .pred 	%p<3>;
	.reg .b32 	%r<17>;
	.reg .b32 	%f<38>;
	.reg .b64 	%rd<9>;

	ld.param.u64 	%rd1, [_Z8rgbtoluvP6float4Pjj_param_0];
	ld.param.u64 	%rd2, [_Z8rgbtoluvP6float4Pjj_param_1];
	ld.param.u32 	%r2, [_Z8rgbtoluvP6float4Pjj_param_2];
	cvta.to.global.u64 	%rd3, %rd2;
	mov.u32 	%r3, %ctaid.x;
	mov.u32 	%r4, %ntid.x;
	mov.u32 	%r5, %tid.x;
	mad.lo.s32 	%r6, %r3, %r4, %r5;
	mov.u32 	%r7, %ctaid.y;
	mov.u32 	%r8, %ntid.y;
	mov.u32 	%r9, %tid.y;
	mad.lo.s32 	%r10, %r7, %r8, %r9;
	mad.lo.s32 	%r1, %r2, %r10, %r6;
	mul.wide.s32 	%rd4, %r1, 4;
	add.s64 	%rd5, %rd3, %rd4;
	ld.global.u32 	%r11, [%rd5];
	and.b32  	%r12, %r11, 255;
	cvt.rn.f32.u32 	%f13, %r12;
	shr.u32 	%r13, %r11, 8;
	and.b32  	%r14, %r13, 255;
	cvt.rn.f32.u32 	%f14, %r14;
	shr.u32 	%r15, %r11, 16;
	and.b32  	%r16, %r15, 255;
	cvt.rn.f32.u32 	%f15, %r16;
	mul.f32 	%f16, %f14, 0f3EB71759;
	mul.f32 	%f17, %f14, 0f3F372474;
	mul.f32 	%f18, %f14, 0f3DF41F21;
	fma.rn.f32 	%f19, %f13, 0f3ED33333, %f16;
	fma.rn.f32 	%f1, %f15, 0f3E38BAC7, %f19;
	fma.rn.f32 	%f20, %f13, 0f3E59999A, %f17;
	fma.rn.f32 	%f2, %f15, 0f3D93A92A, %f20;
	fma.rn.f32 	%f21, %f13, 0f3C9E1B09, %f18;
	fma.rn.f32 	%f3, %f15, 0f3F73404F, %f21;
	div.rn.f32 	%f4, %f2, 0f437F0000;
	setp.leu.f32 	%p1, %f4, 0f3C1118C2;
	@%p1 bra 	$L__BB0_2;
	lg2.approx.f32 	%f22, %f4;
	mul.f32 	%f23, %f22, 0f3EAAAAAB;
	ex2.approx.f32 	%f24, %f23;
	fma.rn.f32 	%f35, %f24, 0f42E80000, 0fC1800000;
	bra.uni 	$L__BB0_3;
$L__BB0_2:
	mul.f32 	%f35, %f4, 0f4461D333;
$L__BB0_3:
	fma.rn.f32 	%f27, %f2, 0f41700000, %f1;
	fma.rn.f32 	%f8, %f3, 0f40400000, %f27;
	setp.eq.f32 	%p2, %f8, 0f00000000;
	mov.f32 	%f37, 0f3E06D08E;
	mov.f32 	%f36, 0f4073566E;
	@%p2 bra 	$L__BB0_5;
	mul.f32 	%f28, %f1, 0f40800000;
	div.rn.f32 	%f29, %f28, %f8;
	mul.f32 	%f30, %f2, 0f41100000;
	div.rn.f32 	%f31, %f30, %f8;
	add.f32 	%f36, %f29, 0fBE4A9922;
	add.f32 	%f37, %f31, 0fBEEFCAED;
$L__BB0_5:
	cvta.to.global.u64 	%rd6, %rd1;
	mul.f32 	%f32, %f35, 0f41500000;
	mul.f32 	%f33, %f32, %f36;
	mul.f32 	%f34, %f32, %f37;
	mul.wide.s32 	%rd7, %r1, 16;
	add.s64 	%rd8, %rd6, %rd7;
	st.global.v2.f32 	[%rd8], {%f35, %f33};
	st.global.f32 	[%rd8+8], %f34;
	ret;

}


// ===== COMPILED SASS (sm_100) =====

	.target	sm_100

	.elftype	@"ET_EXEC"


//--------------------- .note.nv.tkinfo           --------------------------
	.section	.note.nv.tkinfo,"",@"SHT_NOTE"
	.sectionflags	@"SHF_NOTE_NV_TKINFO"
	.tkinfo
        /*0018*/ 	.word	0x00000002
        /*0030*/ 	.string	""
        /*0030*/ 	.string	"ptxas"
        /*0030*/ 	.string	"Cuda compilation tools, release 13.0, V13.0.88"
        /*0030*/ 	.string	"Build cuda_13.0.r13.0/compiler.36424714_0"
        /*0030*/ 	.string	"-arch sm_100 -m 64 "



//--------------------- .note.nv.cuinfo           --------------------------
	.section	.note.nv.cuinfo,"",@"SHT_NOTE"
	.sectionflags	@"SHF_NOTE_NV_CUINFO"
        /*0018*/ 	.short	0x0002
        /*001a*/ 	.short	0x0064
        /*001c*/ 	.short	0x0082
	.zero		2


//--------------------- .nv.info                  --------------------------
	.section	.nv.info,"",@"SHT_CUDA_INFO"
	.align	4


	//----- nvinfo : EIATTR_REGCOUNT
	.align		4
        /*0000*/ 	.byte	0x04, 0x2f
        /*0002*/ 	.short	(.L_1 - .L_0)
	.align		4
.L_0:
        /*0004*/ 	.word	index@(_Z8rgbtoluvP6float4Pjj)
        /*0008*/ 	.word	0x00000013


	//----- nvinfo : EIATTR_FRAME_SIZE
	.align		4
.L_1:
        /*000c*/ 	.byte	0x04, 0x11
        /*000e*/ 	.short	(.L_3 - .L_2)
	.align		4
.L_2:
        /*0010*/ 	.word	index@($__internal_0_$__cuda_sm3x_div_rn_noftz_f32_slowpath)
        /*0014*/ 	.word	0x00000000


	//----- nvinfo : EIATTR_FRAME_SIZE
	.align		4
.L_3:
        /*0018*/ 	.byte	0x04, 0x11
        /*001a*/ 	.short	(.L_5 - .L_4)
	.align		4
.L_4:
        /*001c*/ 	.word	index@(_Z8rgbtoluvP6float4Pjj)
        /*0020*/ 	.word	0x00000000


	//----- nvinfo : EIATTR_MIN_STACK_SIZE
	.align		4
.L_5:
        /*0024*/ 	.byte	0x04, 0x12
        /*0026*/ 	.short	(.L_7 - .L_6)
	.align		4
.L_6:
        /*0028*/ 	.word	index@(_Z8rgbtoluvP6float4Pjj)
        /*002c*/ 	.word	0x00000000
.L_7:


//--------------------- .nv.compat                --------------------------
	.section	.nv.compat,"",@"SHT_CUDA_COMPAT_INFO"
	.align	4
        /*0000*/ 	.byte	0x02, 0x09, 0x00, 0x00, 0x02, 0x02, 0x01, 0x00, 0x02, 0x05, 0x05, 0x00, 0x03, 0x07, 0x01, 0x01
        /*0010*/ 	.byte	0x02, 0x03, 0x00, 0x00, 0x02, 0x06, 0x01, 0x00, 0x04, 0x0b, 0x08, 0x00, 0x01, 0x00, 0x00, 0x00
        /*0020*/ 	.byte	0x00, 0x00, 0x00, 0x00


//--------------------- .nv.info._Z8rgbtoluvP6float4Pjj --------------------------
	.section	.nv.info._Z8rgbtoluvP6float4Pjj,"",@"SHT_CUDA_INFO"
	.sectionflags	@""
	.align	4


	//----- nvinfo : EIATTR_CUDA_API_VERSION
	.align		4
        /*0000*/ 	.byte	0x04, 0x37
        /*0002*/ 	.short	(.L_9 - .L_8)
.L_8:
        /*0004*/ 	.word	0x00000082


	//----- nvinfo : EIATTR_KPARAM_INFO
	.align		4
.L_9:
        /*0008*/ 	.byte	0x04, 0x17
        /*000a*/ 	.short	(.L_11 - .L_10)
.L_10:
        /*000c*/ 	.word	0x00000000
        /*0010*/ 	.short	0x0002
        /*0012*/ 	.short	0x0010
        /*0014*/ 	.byte	0x00, 0xf0, 0x11, 0x00


	//----- nvinfo : EIATTR_KPARAM_INFO
	.align		4
.L_11:
        /*0018*/ 	.byte	0x04, 0x17
        /*001a*/ 	.short	(.L_13 - .L_12)
.L_12:
        /*001c*/ 	.word	0x00000000
        /*0020*/ 	.short	0x0001
        /*0022*/ 	.short	0x0008
        /*0024*/ 	.byte	0x00, 0xf5, 0x21, 0x00


	//----- nvinfo : EIATTR_KPARAM_INFO
	.align		4
.L_13:
        /*0028*/ 	.byte	0x04, 0x17
        /*002a*/ 	.short	(.L_15 - .L_14)
.L_14:
        /*002c*/ 	.word	0x00000000
        /*0030*/ 	.short	0x0000
        /*0032*/ 	.short	0x0000
        /*0034*/ 	.byte	0x00, 0xf5, 0x21, 0x00


	//----- nvinfo : EIATTR_SPARSE_MMA_MASK
	.align		4
.L_15:
        /*0038*/ 	.byte	0x03, 0x50
        /*003a*/ 	.short	0x0000


	//----- nvinfo : EIATTR_MAXREG_COUNT
	.align		4
        /*003c*/ 	.byte	0x03, 0x1b
        /*003e*/ 	.short	0x00ff


	//----- nvinfo : EIATTR_MERCURY_ISA_VERSION
	.align		4
        /*0040*/ 	.byte	0x03, 0x5f
        /*0042*/ 	.short	0x0101


	//----- nvinfo : EIATTR_VRC_CTA_INIT_COUNT
	.align		4
        /*0044*/ 	.byte	0x02, 0x4a
	.zero		1
	.zero		1


	//----- nvinfo : EIATTR_EXIT_INSTR_OFFSETS
	.align		4
        /*0048*/ 	.byte	0x04, 0x1c
        /*004a*/ 	.short	(.L_17 - .L_16)


	//   ....[0]....
.L_16:
        /*004c*/ 	.word	0x000006e0


	//----- nvinfo : EIATTR_CRS_STACK_SIZE
	.align		4
.L_17:
        /*0050*/ 	.byte	0x04, 0x1e
        /*0052*/ 	.short	(.L_19 - .L_18)
.L_18:
        /*0054*/ 	.word	0x00000000


	//----- nvinfo : EIATTR_CBANK_PARAM_SIZE
	.align		4
.L_19:
        /*0058*/ 	.byte	0x03, 0x19
        /*005a*/ 	.short	0x0014


	//----- nvinfo : EIATTR_PARAM_CBANK
	.align		4
        /*005c*/ 	.byte	0x04, 0x0a
        /*005e*/ 	.short	(.L_21 - .L_20)
	.align		4
.L_20:
        /*0060*/ 	.word	index@(.nv.constant0._Z8rgbtoluvP6float4Pjj)
        /*0064*/ 	.short	0x0380
        /*0066*/ 	.short	0x0014


	//----- nvinfo : EIATTR_SW_WAR
	.align		4
.L_21:
        /*0068*/ 	.byte	0x04, 0x36
        /*006a*/ 	.short	(.L_23 - .L_22)
.L_22:
        /*006c*/ 	.word	0x00000008
.L_23:


//--------------------- .nv.callgraph             --------------------------
	.section	.nv.callgraph,"",@"SHT_CUDA_CALLGRAPH"
	.align	4
	.sectionentsize	8
	.align		4
        /*0000*/ 	.word	0x00000000
	.align		4
        /*0004*/ 	.word	0xffffffff
	.align		4
        /*0008*/ 	.word	0x00000000
	.align		4
        /*000c*/ 	.word	0xfffffffe
	.align		4
        /*0010*/ 	.word	0x00000000
	.align		4
        /*0014*/ 	.word	0xfffffffd
	.align		4
        /*0018*/ 	.word	0x00000000
	.align		4
        /*001c*/ 	.word	0xfffffffc


//--------------------- .text._Z8rgbtoluvP6float4Pjj --------------------------
	.section	.text._Z8rgbtoluvP6float4Pjj,"ax",@progbits
	.align	128
        .global         _Z8rgbtoluvP6float4Pjj
        .type           _Z8rgbtoluvP6float4Pjj,@function
        .size           _Z8rgbtoluvP6float4Pjj,(.L_x_23 - _Z8rgbtoluvP6float4Pjj)
        .other          _Z8rgbtoluvP6float4Pjj,@"STO_CUDA_ENTRY STV_DEFAULT"
_Z8rgbtoluvP6float4Pjj:
.text._Z8rgbtoluvP6float4Pjj:
[----:B------:R-:W-:Y:S01]  /*0000*/  LDC R1, c[0x0][0x37c] ;  /* 0x0000df00ff017b82 */ /* 0x000fe20000000800 */
[----:B------:R-:W0:Y:S07]  /*0010*/  S2R R0, SR_TID.X ;  /* 0x0000000000007919 */ /* 0x000e2e0000002100 */
[----:B------:R-:W0:Y:S01]  /*0020*/  S2UR UR6, SR_CTAID.X ;  /* 0x00000000000679c3 */ /* 0x000e220000002500 */
[----:B------:R-:W1:Y:S01]  /*0030*/  LDCU UR8, c[0x0][0x390] ;  /* 0x00007200ff0877ac */ /* 0x000e620008000800 */
[----:B------:R-:W2:Y:S01]  /*0040*/  S2R R7, SR_TID.Y ;  /* 0x0000000000077919 */ /* 0x000ea20000002200 */
[----:B------:R-:W3:Y:S05]  /*0050*/  LDCU.64 UR4, c[0x0][0x358] ;  /* 0x00006b00ff0477ac */ /* 0x000eea0008000a00 */
[----:B------:R-:W0:Y:S08]  /*0060*/  LDC R5, c[0x0][0x360] ;  /* 0x0000d800ff057b82 */ /* 0x000e300000000800 */
[----:B------:R-:W2:Y:S08]  /*0070*/  S2UR UR7, SR_CTAID.Y ;  /* 0x00000000000779c3 */ /* 0x000eb00000002600 */
[----:B------:R-:W2:Y:S08]  /*0080*/  LDC R4, c[0x0][0x364] ;  /* 0x0000d900ff047b82 */ /* 0x000eb00000000800 */
[----:B------:R-:W4:Y:S01]  /*0090*/  LDC.64 R2, c[0x0][0x388] ;  /* 0x0000e200ff027b82 */ /* 0x000f220000000a00 */
[----:B0-----:R-:W-:-:S02]  /*00a0*/  IMAD R5, R5, UR6, R0 ;  /* 0x0000000605057c24 */ /* 0x001fc4000f8e0200 */
[----:B--2---:R-:W-:-:S04]  /*00b0*/  IMAD R0, R4, UR7, R7 ;  /* 0x0000000704007c24 */ /* 0x004fc8000f8e0207 */
[----:B-1----:R-:W-:-:S04]  /*00c0*/  IMAD R5, R0, UR8, R5 ;  /* 0x0000000800057c24 */ /* 0x002fc8000f8e0205 */
[----:B----4-:R-:W-:-:S06]  /*00d0*/  IMAD.WIDE R2, R5, 0x4, R2 ;  /* 0x0000000405027825 */ /* 0x010fcc00078e0202 */
[----:B---3--:R0:W2:Y:S01]  /*00e0*/  LDG.E R2, desc[UR4][R2.64] ;  /* 0x0000000402027981 */ /* 0x0080a2000c1e1900 */
[----:B------:R-:W-:Y:S02]  /*00f0*/  HFMA2 R9, -RZ, RZ, 3.748046875, 0 ;  /* 0x437f0000ff097431 */ /* 0x000fe400000001ff */
[----:B------:R-:W-:Y:S01]  /*0100*/  IMAD.MOV.U32 R10, RZ, RZ, 0x3b808081 ;  /* 0x3b808081ff0a7424 */ /* 0x000fe200078e00ff */
[----:B------:R-:W-:Y:S03]  /*0110*/  BSSY.RECONVERGENT B0, `(.L_x_0) ;  /* 0x000001d000007945 */ /* 0x000fe60003800200 */
[----:B0-----:R-:W-:-:S04]  /*0120*/  FFMA R3, R10, -R9, 1 ;  /* 0x3f8000000a037423 */ /* 0x001fc80000000809 */
[----:B------:R-:W-:Y:S01]  /*0130*/  FFMA R11, R3, R10, 0.0039215688593685626984 ;  /* 0x3b808081030b7423 */ /* 0x000fe2000000000a */
[--C-:B--2---:R-:W-:Y:S01]  /*0140*/  SHF.R.U32.HI R0, RZ, 0x8, R2.reuse ;  /* 0x00000008ff007819 */ /* 0x104fe20000011602 */
[----:B------:R-:W0:Y:S03]  /*0150*/  I2F.U8 R4, R2 ;  /* 0x0000000200047306 */ /* 0x000e260000001000 */
[----:B------:R-:W-:Y:S02]  /*0160*/  LOP3.LUT R6, R0, 0xff, RZ, 0xc0, !PT ;  /* 0x000000ff00067812 */ /* 0x000fe400078ec0ff */
[----:B------:R-:W-:Y:S02]  /*0170*/  SHF.R.U32.HI R0, RZ, 0x10, R2 ;  /* 0x00000010ff007819 */ /* 0x000fe40000011602 */
[----:B------:R-:W-:Y:S02]  /*0180*/  I2FP.F32.U32 R6, R6 ;  /* 0x0000000600067245 */ /* 0x000fe40000201000 */
[----:B------:R-:W-:-:S03]  /*0190*/  LOP3.LUT R0, R0, 0xff, RZ, 0xc0, !PT ;  /* 0x000000ff00007812 */ /* 0x000fc600078ec0ff */
[C---:B------:R-:W-:Y:S01]  /*01a0*/  FMUL R7, R6.reuse, 0.71539998054504394531 ;  /* 0x3f37247406077820 */ /* 0x040fe20000400000 */
[----:B------:R-:W-:Y:S01]  /*01b0*/  I2FP.F32.U32 R8, R0 ;  /* 0x0000000000087245 */ /* 0x000fe20000201000 */
[----:B------:R-:W-:Y:S02]  /*01c0*/  FMUL R3, R6, 0.35760000348091125488 ;  /* 0x3eb7175906037820 */ /* 0x000fe40000400000 */
[C---:B0-----:R-:W-:Y:S02]  /*01d0*/  FFMA R7, R4.reuse, 0.21250000596046447754, R7 ;  /* 0x3e59999a04077823 */ /* 0x041fe40000000007 */
[----:B------:R-:W-:Y:S02]  /*01e0*/  FFMA R3, R4, 0.41249999403953552246, R3 ;  /* 0x3ed3333304037823 */ /* 0x000fe40000000003 */
[----:B------:R-:W-:Y:S01]  /*01f0*/  FFMA R0, R8, 0.072099998593330383301, R7 ;  /* 0x3d93a92a08007823 */ /* 0x000fe20000000007 */
[----:B------:R-:W-:-:S03]  /*0200*/  FMUL R7, R6, 0.11919999867677688599 ;  /* 0x3df41f2106077820 */ /* 0x000fc60000400000 */
[----:B------:R-:W0:Y:S01]  /*0210*/  FCHK P0, R0, 255 ;  /* 0x437f000000007902 */ /* 0x000e220000000000 */
[----:B------:R-:W-:Y:S01]  /*0220*/  FFMA R2, R0, R11, RZ ;  /* 0x0000000b00027223 */ /* 0x000fe200000000ff */
[----:B------:R-:W-:Y:S01]  /*0230*/  FFMA R9, R4, 0.019300000742077827454, R7 ;  /* 0x3c9e1b0904097823 */ /* 0x000fe20000000007 */
[----:B------:R-:W-:Y:S02]  /*0240*/  FFMA R7, R8, 0.18039999902248382568, R3 ;  /* 0x3e38bac708077823 */ /* 0x000fe40000000003 */
[----:B------:R-:W-:Y:S01]  /*0250*/  FFMA R4, R2, -255, R0 ;  /* 0xc37f000002047823 */ /* 0x000fe20000000000 */
[----:B------:R-:W-:-:S03]  /*0260*/  FFMA R6, R8, 0.95020002126693725586, R9 ;  /* 0x3f73404f08067823 */ /* 0x000fc60000000009 */
[----:B------:R-:W-:Y:S01]  /*0270*/  FFMA R4, R11, R4, R2 ;  /* 0x000000040b047223 */ /* 0x000fe20000000002 */
[----:B0-----:R-:W-:Y:S06]  /*0280*/  @!P0 BRA `(.L_x_1) ;  /* 0x0000000000148947 */ /* 0x001fec0003800000 */
[----:B------:R-:W-:Y:S01]  /*0290*/  IMAD.MOV.U32 R2, RZ, RZ, R0 ;  /* 0x000000ffff027224 */ /* 0x000fe200078e0000 */
[----:B------:R-:W-:Y:S02]  /*02a0*/  MOV R3, 0x437f0000 ;  /* 0x437f000000037802 */ /* 0x000fe40000000f00 */
[----:B------:R-:W-:-:S07]  /*02b0*/  MOV R8, 0x2d0 ;  /* 0x000002d000087802 */ /* 0x000fce0000000f00 */
[----:B------:R-:W-:Y:S05]  /*02c0*/  CALL.REL.NOINC `($__internal_0_$__cuda_sm3x_div_rn_noftz_f32_slowpath) ;  /* 0x0000000400087944 */ /* 0x000fea0003c00000 */
[----:B------:R-:W-:-:S07]  /*02d0*/  IMAD.MOV.U32 R4, RZ, RZ, R2 ;  /* 0x000000ffff047224 */ /* 0x000fce00078e0002 */
.L_x_1:
[----:B------:R-:W-:Y:S05]  /*02e0*/  BSYNC.RECONVERGENT B0 ;  /* 0x0000000000007941 */ /* 0x000fea0003800200 */
.L_x_0:
[----:B------:R-:W-:Y:S01]  /*02f0*/  FSETP.GT.AND P0, PT, R4, 0.0088560003787279129028, PT ;  /* 0x3c1118c20400780b */ /* 0x000fe20003f04000 */
[----:B------:R-:W-:-:S12]  /*0300*/  BSSY.RECONVERGENT B0, `(.L_x_2) ;  /* 0x0000010000007945 */ /* 0x000fd80003800200 */
[----:B------:R-:W-:Y:S05]  /*0310*/  @!P0 BRA `(.L_x_3) ;  /* 0x0000000000348947 */ /* 0x000fea0003800000 */
[C---:B------:R-:W-:Y:S01]  /*0320*/  FMUL R3, R4.reuse, 16777216 ;  /* 0x4b80000004037820 */ /* 0x040fe20000400000 */
[----:B------:R-:W-:Y:S02]  /*0330*/  FSETP.GEU.AND P0, PT, |R4|, 1.175494350822287508e-38, PT ;  /* 0x008000000400780b */ /* 0x000fe40003f0e200 */
[----:B------:R-:W-:Y:S02]  /*0340*/  MOV R9, 0x42e80000 ;  /* 0x42e8000000097802 */ /* 0x000fe40000000f00 */
[----:B------:R-:W-:-:S04]  /*0350*/  FSEL R3, R3, R4, !P0 ;  /* 0x0000000403037208 */ /* 0x000fc80004000000 */
[----:B------:R-:W0:Y:S05]  /*0360*/  MUFU.LG2 R2, R3 ;  /* 0x0000000300027308 */ /* 0x000e2a0000000c00 */
[----:B0-----:R-:W-:-:S04]  /*0370*/  @!P0 FADD R2, R2, -24 ;  /* 0xc1c0000002028421 */ /* 0x001fc80000000000 */
[----:B------:R-:W-:-:S05]  /*0380*/  FMUL R2, R2, 0.3333333432674407959 ;  /* 0x3eaaaaab02027820 */ /* 0x000fca0000400000 */
[----:B------:R-:W-:-:S13]  /*0390*/  FSETP.GEU.AND P0, PT, R2, -126, PT ;  /* 0xc2fc00000200780b */ /* 0x000fda0003f0e000 */
[----:B------:R-:W-:-:S04]  /*03a0*/  @!P0 FMUL R2, R2, 0.5 ;  /* 0x3f00000002028820 */ /* 0x000fc80000400000 */
[----:B------:R-:W0:Y:S02]  /*03b0*/  MUFU.EX2 R4, R2 ;  /* 0x0000000200047308 */ /* 0x000e240000000800 */
[----:B0-----:R-:W-:-:S04]  /*03c0*/  @!P0 FMUL R4, R4, R4 ;  /* 0x0000000404048220 */ /* 0x001fc80000400000 */
[----:B------:R-:W-:Y:S01]  /*03d0*/  FFMA R4, R4, R9, -16 ;  /* 0xc180000004047423 */ /* 0x000fe20000000009 */
[----:B------:R-:W-:Y:S06]  /*03e0*/  BRA `(.L_x_4) ;  /* 0x0000000000047947 */ /* 0x000fec0003800000 */
.L_x_3:
[----:B------:R-:W-:-:S07]  /*03f0*/  FMUL R4, R4, 903.29998779296875 ;  /* 0x4461d33304047820 */ /* 0x000fce0000400000 */
.L_x_4:
[----:B------:R-:W-:Y:S05]  /*0400*/  BSYNC.RECONVERGENT B0 ;  /* 0x0000000000007941 */ /* 0x000fea0003800200 */
.L_x_2:
[----:B------:R-:W-:Y:S01]  /*0410*/  FFMA R3, R0, 15, R7 ;  /* 0x4170000000037823 */ /* 0x000fe20000000007 */
[----:B------:R-:W-:Y:S01]  /*0420*/  BSSY.RECONVERGENT B0, `(.L_x_5) ;  /* 0x0000024000007945 */ /* 0x000fe20003800200 */
[----:B------:R-:W-:Y:S02]  /*0430*/  HFMA2 R8, -RZ, RZ, 2.224609375, 102.875 ;  /* 0x4073566eff087431 */ /* 0x000fe400000001ff */
[----:B------:R-:W-:Y:S01]  /*0440*/  FFMA R3, R6, 3, R3 ;  /* 0x4040000006037823 */ /* 0x000fe20000000003 */
[----:B------:R-:W-:-:S04]  /*0450*/  IMAD.MOV.U32 R6, RZ, RZ, 0x3e06d08e ;  /* 0x3e06d08eff067424 */ /* 0x000fc800078e00ff */
[----:B------:R-:W-:-:S13]  /*0460*/  FSETP.NEU.AND P0, PT, R3, RZ, PT ;  /* 0x000000ff0300720b */ /* 0x000fda0003f0d000 */
[----:B------:R-:W-:Y:S05]  /*0470*/  @!P0 BRA `(.L_x_6) ;  /* 0x0000000000788947 */ /* 0x000fea0003800000 */
[----:B------:R-:W0:Y:S01]  /*0480*/  MUFU.RCP R6, R3 ;  /* 0x0000000300067308 */ /* 0x000e220000001000 */
[----:B------:R-:W-:Y:S01]  /*0490*/  FMUL R2, R7, 4 ;  /* 0x4080000007027820 */ /* 0x000fe20000400000 */
[----:B------:R-:W-:Y:S06]  /*04a0*/  BSSY.RECONVERGENT B1, `(.L_x_7) ;  /* 0x000000b000017945 */ /* 0x000fec0003800200 */
[----:B------:R-:W1:Y:S01]  /*04b0*/  FCHK P0, R2, R3 ;  /* 0x0000000302007302 */ /* 0x000e620000000000 */
[----:B0-----:R-:W-:-:S04]  /*04c0*/  FFMA R9, -R3, R6, 1 ;  /* 0x3f80000003097423 */ /* 0x001fc80000000106 */
[----:B------:R-:W-:-:S04]  /*04d0*/  FFMA R9, R6, R9, R6 ;  /* 0x0000000906097223 */ /* 0x000fc80000000006 */
[----:B------:R-:W-:-:S04]  /*04e0*/  FFMA R6, R2, R9, RZ ;  /* 0x0000000902067223 */ /* 0x000fc800000000ff */
[----:B------:R-:W-:-:S04]  /*04f0*/  FFMA R7, -R3, R6, R2 ;  /* 0x0000000603077223 */ /* 0x000fc80000000102 */
[----:B------:R-:W-:Y:S01]  /*0500*/  FFMA R6, R9, R7, R6 ;  /* 0x0000000709067223 */ /* 0x000fe20000000006 */
[----:B-1----:R-:W-:Y:S06]  /*0510*/  @!P0 BRA `(.L_x_8) ;  /* 0x00000000000c8947 */ /* 0x002fec0003800000 */
[----:B------:R-:W-:-:S07]  /*0520*/  MOV R8, 0x540 ;  /* 0x0000054000087802 */ /* 0x000fce0000000f00 */
[----:B------:R-:W-:Y:S05]  /*0530*/  CALL.REL.NOINC `($__internal_0_$__cuda_sm3x_div_rn_noftz_f32_slowpath) ;  /* 0x00000000006c7944 */ /* 0x000fea0003c00000 */
[----:B------:R-:W-:-:S07]  /*0540*/  IMAD.MOV.U32 R6, RZ, RZ, R2 ;  /* 0x000000ffff067224 */ /* 0x000fce00078e0002 */
.L_x_8:
[----:B------:R-:W-:Y:S05]  /*0550*/  BSYNC.RECONVERGENT B1 ;  /* 0x0000000000017941 */ /* 0x000fea0003800200 */
.L_x_7:
        /* <DEDUP_REMOVED lines=12> */
[----:B------:R-:W-:-:S07]  /*0620*/  MOV R0, R2 ;  /* 0x0000000200007202 */ /* 0x000fce0000000f00 */
.L_x_10:
[----:B------:R-:W-:Y:S05]  /*0630*/  BSYNC.RECONVERGENT B1 ;  /* 0x0000000000017941 */ /* 0x000fea0003800200 */
.L_x_9:
[----:B------:R-:W-:Y:S01]  /*0640*/  FADD R8, R6, -0.19784978032112121582 ;  /* 0xbe4a992206087421 */ /* 0x000fe20000000000 */
[----:B------:R-:W-:-:S07]  /*0650*/  FADD R6, R0, -0.46834507584571838379 ;  /* 0xbeefcaed00067421 */ /* 0x000fce0000000000 */
.L_x_6:
[----:B------:R-:W-:Y:S05]  /*0660*/  BSYNC.RECONVERGENT B0 ;  /* 0x0000000000007941 */ /* 0x000fea0003800200 */
.L_x_5:
[----:B------:R-:W0:Y:S01]  /*0670*/  LDC.64 R2, c[0x0][0x380] ;  /* 0x0000e000ff027b82 */ /* 0x000e220000000a00 */
[----:B------:R-:W-:Y:S01]  /*0680*/  FMUL R7, R4, 13 ;  /* 0x4150000004077820 */ /* 0x000fe20000400000 */
[----:B0-----:R-:W-:-:S04]  /*0690*/  IMAD.WIDE R2, R5, 0x10, R2 ;  /* 0x0000001005027825 */ /* 0x001fc800078e0202 */
[C---:B------:R-:W-:Y:S01]  /*06a0*/  FMUL R5, R7.reuse, R8 ;  /* 0x0000000807057220 */ /* 0x040fe20000400000 */
[----:B------:R-:W-:-:S04]  /*06b0*/  FMUL R7, R7, R6 ;  /* 0x0000000607077220 */ /* 0x000fc80000400000 */
[----:B------:R-:W-:Y:S04]  /*06c0*/  STG.E.64 desc[UR4][R2.64], R4 ;  /* 0x0000000402007986 */ /* 0x000fe8000c101b04 */
[----:B------:R-:W-:Y:S01]  /*06d0*/  STG.E desc[UR4][R2.64+0x8], R7 ;  /* 0x0000080702007986 */ /* 0x000fe2000c101904 */
[----:B------:R-:W-:Y:S05]  /*06e0*/  EXIT ;  /* 0x000000000000794d */ /* 0x000fea0003800000 */
        .weak           $__internal_0_$__cuda_sm3x_div_rn_noftz_f32_slowpath
        .type           $__internal_0_$__cuda_sm3x_div_rn_noftz_f32_slowpath,@function
        .size           $__internal_0_$__cuda_sm3x_div_rn_noftz_f32_slowpath,(.L_x_23 - $__internal_0_$__cuda_sm3x_div_rn_noftz_f32_slowpath)
$__internal_0_$__cuda_sm3x_div_rn_noftz_f32_slowpath:
[--C-:B------:R-:W-:Y:S01]  /*06f0*/  SHF.R.U32.HI R10, RZ, 0x17, R3.reuse ;  /* 0x00000017ff0a7819 */ /* 0x100fe20000011603 */
[----:B------:R-:W-:Y:S01]  /*0700*/  BSSY.RECONVERGENT B2, `(.L_x_11) ;  /* 0x0000063000027945 */ /* 0x000fe20003800200 */
[----:B------:R-:W-:Y:S01]  /*0710*/  SHF.R.U32.HI R9, RZ, 0x17, R2 ;  /* 0x00000017ff097819 */ /* 0x000fe20000011602 */
[----:B------:R-:W-:Y:S01]  /*0720*/  IMAD.MOV.U32 R11, RZ, RZ, R3 ;  /* 0x000000ffff0b7224 */ /* 0x000fe200078e0003 */
[----:B------:R-:W-:Y:S02]  /*0730*/  LOP3.LUT R10, R10, 0xff, RZ, 0xc0, !PT ;  /* 0x000000ff0a0a7812 */ /* 0x000fe400078ec0ff */
[----:B------:R-:W-:-:S03]  /*0740*/  LOP3.LUT R14, R9, 0xff, RZ, 0xc0, !PT ;  /* 0x000000ff090e7812 */ /* 0x000fc600078ec0ff */
[----:B------:R-:W-:Y:S01]  /*0750*/  VIADD R13, R10, 0xffffffff ;  /* 0xffffffff0a0d7836 */ /* 0x000fe20000000000 */
[----:B------:R-:W-:-:S04]  /*0760*/  IADD3 R12, PT, PT, R14, -0x1, RZ ;  /* 0xffffffff0e0c7810 */ /* 0x000fc80007ffe0ff */
[----:B------:R-:W-:-:S04]  /*0770*/  ISETP.GT.U32.AND P0, PT, R13, 0xfd, PT ;  /* 0x000000fd0d00780c */ /* 0x000fc80003f04070 */
[----:B------:R-:W-:-:S13]  /*0780*/  ISETP.GT.U32.OR P0, PT, R12, 0xfd, P0 ;  /* 0x000000fd0c00780c */ /* 0x000fda0000704470 */
[----:B------:R-:W-:Y:S01]  /*0790*/  @!P0 MOV R9, RZ ;  /* 0x000000ff00098202 */ /* 0x000fe20000000f00 */
[----:B------:R-:W-:Y:S06]  /*07a0*/  @!P0 BRA `(.L_x_12) ;  /* 0x00000000005c8947 */ /* 0x000fec0003800000 */
[----:B------:R-:W-:Y:S02]  /*07b0*/  FSETP.GTU.FTZ.AND P0, PT, |R2|, +INF , PT ;  /* 0x7f8000000200780b */ /* 0x000fe40003f1c200 */
[----:B------:R-:W-:-:S04]  /*07c0*/  FSETP.GTU.FTZ.AND P1, PT, |R3|, +INF , PT ;  /* 0x7f8000000300780b */ /* 0x000fc80003f3c200 */
[----:B------:R-:W-:-:S13]  /*07d0*/  PLOP3.LUT P0, PT, P0, P1, PT, 0xf8, 0x8f ;  /* 0x00000000008f781c */ /* 0x000fda0000703f70 */
[----:B------:R-:W-:Y:S05]  /*07e0*/  @P0 BRA `(.L_x_13) ;  /* 0x00000004004c0947 */ /* 0x000fea0003800000 */
[----:B------:R-:W-:-:S13]  /*07f0*/  LOP3.LUT P0, RZ, R11, 0x7fffffff, R2, 0xc8, !PT ;  /* 0x7fffffff0bff7812 */ /* 0x000fda000780c802 */
[----:B------:R-:W-:Y:S05]  /*0800*/  @!P0 BRA `(.L_x_14) ;  /* 0x00000004003c8947 */ /* 0x000fea0003800000 */
[C---:B------:R-:W-:Y:S02]  /*0810*/  FSETP.NEU.FTZ.AND P2, PT, |R2|.reuse, +INF , PT ;  /* 0x7f8000000200780b */ /* 0x040fe40003f5d200 */
[----:B------:R-:W-:Y:S02]  /*0820*/  FSETP.NEU.FTZ.AND P1, PT, |R3|, +INF , PT ;  /* 0x7f8000000300780b */ /* 0x000fe40003f3d200 */
[----:B------:R-:W-:-:S11]  /*0830*/  FSETP.NEU.FTZ.AND P0, PT, |R2|, +INF , PT ;  /* 0x7f8000000200780b */ /* 0x000fd60003f1d200 */
[----:B------:R-:W-:Y:S05]  /*0840*/  @!P1 BRA !P2, `(.L_x_14) ;  /* 0x00000004002c9947 */ /* 0x000fea0005000000 */
[----:B------:R-:W-:-:S04]  /*0850*/  LOP3.LUT P2, RZ, R2, 0x7fffffff, RZ, 0xc0, !PT ;  /* 0x7fffffff02ff7812 */ /* 0x000fc8000784c0ff */
[----:B------:R-:W-:-:S13]  /*0860*/  PLOP3.LUT P1, PT, P1, P2, PT, 0x2f, 0xf2 ;  /* 0x0000000000f2781c */ /* 0x000fda0000f24577 */
[----:B------:R-:W-:Y:S05]  /*0870*/  @P1 BRA `(.L_x_15) ;  /* 0x0000000400181947 */ /* 0x000fea0003800000 */
[----:B------:R-:W-:-:S04]  /*0880*/  LOP3.LUT P1, RZ, R11, 0x7fffffff, RZ, 0xc0, !PT ;  /* 0x7fffffff0bff7812 */ /* 0x000fc8000782c0ff */
[----:B------:R-:W-:-:S13]  /*0890*/  PLOP3.LUT P0, PT, P0, P1, PT, 0x2f, 0xf2 ;  /* 0x0000000000f2781c */ /* 0x000fda0000702577 */
[----:B------:R-:W-:Y:S05]  /*08a0*/  @P0 BRA `(.L_x_16) ;  /* 0x0000000400000947 */ /* 0x000fea0003800000 */
[----:B------:R-:W-:Y:S02]  /*08b0*/  ISETP.GE.AND P0, PT, R12, RZ, PT ;  /* 0x000000ff0c00720c */ /* 0x000fe40003f06270 */
[----:B------:R-:W-:-:S11]  /*08c0*/  ISETP.GE.AND P1, PT, R13, RZ, PT ;  /* 0x000000ff0d00720c */ /* 0x000fd60003f26270 */
[----:B------:R-:W-:Y:S01]  /*08d0*/  @P0 IMAD.MOV.U32 R9, RZ, RZ, RZ ;  /* 0x000000ffff090224 */ /* 0x000fe200078e00ff */
[----:B------:R-:W-:Y:S01]  /*08e0*/  @!P0 MOV R9, 0xffffffc0 ;  /* 0xffffffc000098802 */ /* 0x000fe20000000f00 */
[----:B------:R-:W-:Y:S01]  /*08f0*/  @!P0 FFMA R2, R2, 1.84467440737095516160e+19, RZ ;  /* 0x5f80000002028823 */ /* 0x000fe200000000ff */
[----:B------:R-:W-:-:S03]  /*0900*/  @!P1 FFMA R11, R3, 1.84467440737095516160e+19, RZ ;  /* 0x5f800000030b9823 */ /* 0x000fc600000000ff */
[----:B------:R-:W-:-:S07]  /*0910*/  @!P1 VIADD R9, R9, 0x40 ;  /* 0x0000004009099836 */ /* 0x000fce0000000000 */
.L_x_12:
[----:B------:R-:W-:Y:S01]  /*0920*/  LEA R12, R10, 0xc0800000, 0x17 ;  /* 0xc08000000a0c7811 */ /* 0x000fe200078eb8ff */
[----:B------:R-:W-:Y:S03]  /*0930*/  BSSY.RECONVERGENT B3, `(.L_x_17) ;  /* 0x0000036000037945 */ /* 0x000fe60003800200 */
[----:B------:R-:W-:Y:S01]  /*0940*/  IADD3 R12, PT, PT, -R12, R11, RZ ;  /* 0x0000000b0c0c7210 */ /* 0x000fe20007ffe1ff */
[----:B------:R-:W-:-:S03]  /*0950*/  VIADD R11, R14, 0xffffff81 ;  /* 0xffffff810e0b7836 */ /* 0x000fc60000000000 */
[----:B------:R0:W1:Y:S01]  /*0960*/  MUFU.RCP R13, R12 ;  /* 0x0000000c000d7308 */ /* 0x0000620000001000 */
[----:B------:R-:W-:Y:S01]  /*0970*/  FADD.FTZ R15, -R12, -RZ ;  /* 0x800000ff0c0f7221 */ /* 0x000fe20000010100 */
[C---:B------:R-:W-:Y:S01]  /*0980*/  IMAD R2, R11.reuse, -0x800000, R2 ;  /* 0xff8000000b027824 */ /* 0x040fe200078e0202 */
[----:B0-----:R-:W-:-:S04]  /*0990*/  IADD3 R12, PT, PT, R11, 0x7f, -R10 ;  /* 0x0000007f0b0c7810 */ /* 0x001fc80007ffe80a */
[----:B------:R-:W-:Y:S01]  /*09a0*/  IADD3 R9, PT, PT, R12, R9, RZ ;  /* 0x000000090c097210 */ /* 0x000fe20007ffe0ff */
[----:B-1----:R-:W-:-:S04]  /*09b0*/  FFMA R14, R13, R15, 1 ;  /* 0x3f8000000d0e7423 */ /* 0x002fc8000000000f */
[----:B------:R-:W-:-:S04]  /*09c0*/  FFMA R16, R13, R14, R13 ;  /* 0x0000000e0d107223 */ /* 0x000fc8000000000d */
[----:B------:R-:W-:-:S04]  /*09d0*/  FFMA R13, R2, R16, RZ ;  /* 0x00000010020d7223 */ /* 0x000fc800000000ff */
[----:B------:R-:W-:-:S04]  /*09e0*/  FFMA R14, R15, R13, R2 ;  /* 0x0000000d0f0e7223 */ /* 0x000fc80000000002 */
[----:B------:R-:W-:-:S04]  /*09f0*/  FFMA R13, R16, R14, R13 ;  /* 0x0000000e100d7223 */ /* 0x000fc8000000000d */
[----:B------:R-:W-:-:S04]  /*0a00*/  FFMA R14, R15, R13, R2 ;  /* 0x0000000d0f0e7223 */ /* 0x000fc80000000002 */
[----:B------:R-:W-:-:S05]  /*0a10*/  FFMA R2, R16, R14, R13 ;  /* 0x0000000e10027223 */ /* 0x000fca000000000d */
[----:B------:R-:W-:-:S04]  /*0a20*/  SHF.R.U32.HI R10, RZ, 0x17, R2 ;  /* 0x00000017ff0a7819 */ /* 0x000fc80000011602 */
[----:B------:R-:W-:-:S05]  /*0a30*/  LOP3.LUT R10, R10, 0xff, RZ, 0xc0, !PT ;  /* 0x000000ff0a0a7812 */ /* 0x000fca00078ec0ff */
[----:B------:R-:W-:-:S05]  /*0a40*/  IMAD.IADD R15, R10, 0x1, R9 ;  /* 0x000000010a0f7824 */ /* 0x000fca00078e0209 */
[----:B------:R-:W-:-:S04]  /*0a50*/  IADD3 R10, PT, PT, R15, -0x1, RZ ;  /* 0xffffffff0f0a7810 */ /* 0x000fc80007ffe0ff */
[----:B------:R-:W-:-:S13]  /*0a60*/  ISETP.GE.U32.AND P0, PT, R10, 0xfe, PT ;  /* 0x000000fe0a00780c */ /* 0x000fda0003f06070 */
[----:B------:R-:W-:Y:S05]  /*0a70*/  @!P0 BRA `(.L_x_18) ;  /* 0x0000000000808947 */ /* 0x000fea0003800000 */
[----:B------:R-:W-:-:S13]  /*0a80*/  ISETP.GT.AND P0, PT, R15, 0xfe, PT ;  /* 0x000000fe0f00780c */ /* 0x000fda0003f04270 */
[----:B------:R-:W-:Y:S05]  /*0a90*/  @P0 BRA `(.L_x_19) ;  /* 0x00000000006c0947 */ /* 0x000fea0003800000 */
[----:B------:R-:W-:-:S13]  /*0aa0*/  ISETP.GE.AND P0, PT, R15, 0x1, PT ;  /* 0x000000010f00780c */ /* 0x000fda0003f06270 */
[----:B------:R-:W-:Y:S05]  /*0ab0*/  @P0 BRA `(.L_x_20) ;  /* 0x0000000000740947 */ /* 0x000fea0003800000 */
[----:B------:R-:W-:Y:S02]  /*0ac0*/  ISETP.GE.AND P0, PT, R15, -0x18, PT ;  /* 0xffffffe80f00780c */ /* 0x000fe40003f06270 */
[----:B------:R-:W-:-:S11]  /*0ad0*/  LOP3.LUT R2, R2, 0x80000000, RZ, 0xc0, !PT ;  /* 0x8000000002027812 */ /* 0x000fd600078ec0ff */
[----:B------:R-:W-:Y:S05]  /*0ae0*/  @!P0 BRA `(.L_x_20) ;  /* 0x0000000000688947 */ /* 0x000fea0003800000 */
[CCC-:B------:R-:W-:Y:S01]  /*0af0*/  FFMA.RZ R9, R16.reuse, R14.reuse, R13.reuse ;  /* 0x0000000e10097223 */ /* 0x1c0fe2000000c00d */
[C---:B------:R-:W-:Y:S02]  /*0b00*/  VIADD R12, R15.reuse, 0x20 ;  /* 0x000000200f0c7836 */ /* 0x040fe40000000000 */
[CCC-:B------:R-:W-:Y:S01]  /*0b10*/  FFMA.RM R10, R16.reuse, R14.reuse, R13.reuse ;  /* 0x0000000e100a7223 */ /* 0x1c0fe2000000400d */
[----:B------:R-:W-:Y:S02]  /*0b20*/  ISETP.NE.AND P2, PT, R15, RZ, PT ;  /* 0x000000ff0f00720c */ /* 0x000fe40003f45270 */
[----:B------:R-:W-:Y:S01]  /*0b30*/  LOP3.LUT R11, R9, 0x7fffff, RZ, 0xc0, !PT ;  /* 0x007fffff090b7812 */ /* 0x000fe200078ec0ff */
[----:B------:R-:W-:Y:S01]  /*0b40*/  FFMA.RP R9, R16, R14, R13 ;  /* 0x0000000e10097223 */ /* 0x000fe2000000800d */
[----:B------:R-:W-:Y:S02]  /*0b50*/  ISETP.NE.AND P1, PT, R15, RZ, PT ;  /* 0x000000ff0f00720c */ /* 0x000fe40003f25270 */
[----:B------:R-:W-:-:S02]  /*0b60*/  LOP3.LUT R11, R11, 0x800000, RZ, 0xfc, !PT ;  /* 0x008000000b0b7812 */ /* 0x000fc400078efcff */
[----:B------:R-:W-:Y:S02]  /*0b70*/  IADD3 R13, PT, PT, -R15, RZ, RZ ;  /* 0x000000ff0f0d7210 */ /* 0x000fe40007ffe1ff */
[----:B------:R-:W-:Y:S02]  /*0b80*/  SHF.L.U32 R12, R11, R12, RZ ;  /* 0x0000000c0b0c7219 */ /* 0x000fe400000006ff */
[----:B------:R-:W-:Y:S02]  /*0b90*/  FSETP.NEU.FTZ.AND P0, PT, R9, R10, PT ;  /* 0x0000000a0900720b */ /* 0x000fe40003f1d000 */
[----:B------:R-:W-:Y:S02]  /*0ba0*/  SEL R10, R13, RZ, P2 ;  /* 0x000000ff0d0a7207 */ /* 0x000fe40001000000 */
[----:B------:R-:W-:Y:S02]  /*0bb0*/  ISETP.NE.AND P1, PT, R12, RZ, P1 ;  /* 0x000000ff0c00720c */ /* 0x000fe40000f25270 */
[----:B------:R-:W-:-:S02]  /*0bc0*/  SHF.R.U32.HI R10, RZ, R10, R11 ;  /* 0x0000000aff0a7219 */ /* 0x000fc4000001160b */
[----:B------:R-:W-:Y:S02]  /*0bd0*/  PLOP3.LUT P0, PT, P0, P1, PT, 0xf8, 0x8f ;  /* 0x00000000008f781c */ /* 0x000fe40000703f70 */
[----:B------:R-:W-:Y:S02]  /*0be0*/  SHF.R.U32.HI R12, RZ, 0x1, R10 ;  /* 0x00000001ff0c7819 */ /* 0x000fe4000001160a */
[----:B------:R-:W-:-:S04]  /*0bf0*/  SEL R9, RZ, 0x1, !P0 ;  /* 0x00000001ff097807 */ /* 0x000fc80004000000 */
[----:B------:R-:W-:-:S04]  /*0c00*/  LOP3.LUT R9, R9, 0x1, R12, 0xf8, !PT ;  /* 0x0000000109097812 */ /* 0x000fc800078ef80c */
[----:B------:R-:W-:-:S05]  /*0c10*/  LOP3.LUT R9, R9, R10, RZ, 0xc0, !PT ;  /* 0x0000000a09097212 */ /* 0x000fca00078ec0ff */
[----:B------:R-:W-:-:S05]  /*0c20*/  IMAD.IADD R9, R12, 0x1, R9 ;  /* 0x000000010c097824 */ /* 0x000fca00078e0209 */
[----:B------:R-:W-:Y:S01]  /*0c30*/  LOP3.LUT R2, R9, R2, RZ, 0xfc, !PT ;  /* 0x0000000209027212 */ /* 0x000fe200078efcff */
[----:B------:R-:W-:Y:S06]  /*0c40*/  BRA `(.L_x_20) ;  /* 0x0000000000107947 */ /* 0x000fec0003800000 */
.L_x_19:
[----:B------:R-:W-:-:S04]  /*0c50*/  LOP3.LUT R2, R2, 0x80000000, RZ, 0xc0, !PT ;  /* 0x8000000002027812 */ /* 0x000fc800078ec0ff */
[----:B------:R-:W-:Y:S01]  /*0c60*/  LOP3.LUT R2, R2, 0x7f800000, RZ, 0xfc, !PT ;  /* 0x7f80000002027812 */ /* 0x000fe200078efcff */
[----:B------:R-:W-:Y:S06]  /*0c70*/  BRA `(.L_x_20) ;  /* 0x0000000000047947 */ /* 0x000fec0003800000 */
.L_x_18:
[----:B------:R-:W-:-:S07]  /*0c80*/  LEA R2, R9, R2, 0x17 ;  /* 0x0000000209027211 */ /* 0x000fce00078eb8ff */
.L_x_20:
[----:B------:R-:W-:Y:S05]  /*0c90*/  BSYNC.RECONVERGENT B3 ;  /* 0x0000000000037941 */ /* 0x000fea0003800200 */
.L_x_17:
[----:B------:R-:W-:Y:S05]  /*0ca0*/  BRA `(.L_x_21) ;  /* 0x0000000000207947 */ /* 0x000fea0003800000 */
.L_x_16:
[----:B------:R-:W-:-:S04]  /*0cb0*/  LOP3.LUT R2, R11, 0x80000000, R2, 0x48, !PT ;  /* 0x800000000b027812 */ /* 0x000fc800078e4802 */
[----:B------:R-:W-:Y:S01]  /*0cc0*/  LOP3.LUT R2, R2, 0x7f800000, RZ, 0xfc, !PT ;  /* 0x7f80000002027812 */ /* 0x000fe200078efcff */
[----:B------:R-:W-:Y:S06]  /*0cd0*/  BRA `(.L_x_21) ;  /* 0x0000000000147947 */ /* 0x000fec0003800000 */
.L_x_15:
[----:B------:R-:W-:Y:S01]  /*0ce0*/  LOP3.LUT R2, R11, 0x80000000, R2, 0x48, !PT ;  /* 0x800000000b027812 */ /* 0x000fe200078e4802 */
[----:B------:R-:W-:Y:S06]  /*0cf0*/  BRA `(.L_x_21) ;  /* 0x00000000000c7947 */ /* 0x000fec0003800000 */
.L_x_14:
[----:B------:R-:W0:Y:S01]  /*0d00*/  MUFU.RSQ R2, -QNAN ;  /* 0xffc0000000027908 */ /* 0x000e220000001400 */
[----:B------:R-:W-:Y:S05]  /*0d10*/  BRA `(.L_x_21) ;  /* 0x0000000000047947 */ /* 0x000fea0003800000 */
.L_x_13:
[----:B------:R-:W-:-:S07]  /*0d20*/  FADD.FTZ R2, R2, R3 ;  /* 0x0000000302027221 */ /* 0x000fce0000010000 */
.L_x_21:
[----:B------:R-:W-:Y:S05]  /*0d30*/  BSYNC.RECONVERGENT B2 ;  /* 0x0000000000027941 */ /* 0x000fea0003800200 */
.L_x_11:
[----:B------:R-:W-:-:S04]  /*0d40*/  IMAD.MOV.U32 R9, RZ, RZ, 0x0 ;  /* 0x00000000ff097424 */ /* 0x000fc800078e00ff */
[----:B0-----:R-:W-:Y:S05]  /*0d50*/  RET.REL.NODEC R8 `(_Z8rgbtoluvP6float4Pjj) ;  /* 0xfffffff008a87950 */ /* 0x001fea0003c3ffff */
.L_x_22:
[----:B------:R-:W-:-:S00]  /*0d60*/  BRA `(.L_x_22) ;  /* 0xfffffffc00fc7947 */ /* 0x000fc0000383ffff */
[----:B------:R-:W-:-:S00]  /*0d70*/  NOP ;  /* 0x0000000000007918 */ /* 0x000fc00000000000 */
        /* <DEDUP_REMOVED lines=8> */
.L_x_23:


//--------------------- .nv.shared.reserved.0     --------------------------
	.section	.nv.shared.reserved.0,"aw",@nobits
	.weak		__nv_reservedSMEM_offset_0_alias
	.size		__nv_reservedSMEM_offset_0_alias, 0, 64
	.other		__nv_reservedSMEM_offset_0_alias,@"STO_CUDA_RESERVED_SHARED STV_DEFAULT"
__nv_reservedSMEM_offset_0_alias:
	.zero		0
	.zero		64


//--------------------- .nv.constant0._Z8rgbtoluvP6float4Pjj --------------------------
	.section	.nv.constant0._Z8rgbtoluvP6float4Pjj,"a",@progbits
	.sectionflags	@""
	.align	4
.nv.constant0._Z8rgbtoluvP6float4Pjj:
	.zero		916


//--------------------- SYMBOLS --------------------------

	.type		.nv.reservedSmem.offset0,@object
	.size		.nv.reservedSmem.offset0,0x4
